//
// Generated by NVIDIA NVVM Compiler
//
// Compiler Build ID: CL-36424714
// Cuda compilation tools, release 13.0, V13.0.88
// Based on NVVM 20.0.0
//

.version 9.0
.target sm_100
.address_size 64

	// .globl	_Z8collapsePiS_

.visible .entry _Z8collapsePiS_(
	.param .u64 .ptr .align 1 _Z8collapsePiS__param_0,
	.param .u64 .ptr .align 1 _Z8collapsePiS__param_1
)
{
	.reg .b32 	%r<10>;
	.reg .b64 	%rd<9>;

	ld.param.u64 	%rd1, [_Z8collapsePiS__param_0];
	ld.param.u64 	%rd2, [_Z8collapsePiS__param_1];
	mov.u32 	%r1, %ctaid.x;
	shl.b32 	%r2, %r1, 2;
	cvta.to.global.u64 	%rd3, %rd1;
	mul.wide.u32 	%rd4, %r2, 4;
	add.s64 	%rd5, %rd3, %rd4;
	ld.global.u32 	%r3, [%rd5];
	ld.global.u32 	%r4, [%rd5+4];
	add.s32 	%r5, %r4, %r3;
	ld.global.u32 	%r6, [%rd5+8];
	add.s32 	%r7, %r6, %r5;
	ld.global.u32 	%r8, [%rd5+12];
	add.s32 	%r9, %r8, %r7;
	cvta.to.global.u64 	%rd6, %rd2;
	mul.wide.u32 	%rd7, %r1, 4;
	add.s64 	%rd8, %rd6, %rd7;
	st.global.u32 	[%rd8], %r9;
	ret;

}


// ===== COMPILED SASS (sm_100) =====

	.target	sm_100

	.elftype	@"ET_EXEC"


//--------------------- .note.nv.tkinfo           --------------------------
	.section	.note.nv.tkinfo,"",@"SHT_NOTE"
	.sectionflags	@"SHF_NOTE_NV_TKINFO"
	.tkinfo
        /*0018*/ 	.word	0x00000002
        /*0030*/ 	.string	""
        /*0030*/ 	.string	"ptxas"
        /*0030*/ 	.string	"Cuda compilation tools, release 13.0, V13.0.88"
        /*0030*/ 	.string	"Build cuda_13.0.r13.0/compiler.36424714_0"
        /*0030*/ 	.string	"-arch sm_100 -m 64 "



//--------------------- .note.nv.cuinfo           --------------------------
	.section	.note.nv.cuinfo,"",@"SHT_NOTE"
	.sectionflags	@"SHF_NOTE_NV_CUINFO"
        /*0018*/ 	.short	0x0002
        /*001a*/ 	.short	0x0064
        /*001c*/ 	.short	0x0082
	.zero		2


//--------------------- .nv.info                  --------------------------
	.section	.nv.info,"",@"SHT_CUDA_INFO"
	.align	4


	//----- nvinfo : EIATTR_REGCOUNT
	.align		4
        /*0000*/ 	.byte	0x04, 0x2f
        /*0002*/ 	.short	(.L_1 - .L_0)
	.align		4
.L_0:
        /*0004*/ 	.word	index@(_Z8collapsePiS_)
        /*0008*/ 	.word	0x0000000e


	//----- nvinfo : EIATTR_FRAME_SIZE
	.align		4
.L_1:
        /*000c*/ 	.byte	0x04, 0x11
        /*000e*/ 	.short	(.L_3 - .L_2)
	.align		4
.L_2:
        /*0010*/ 	.word	index@(_Z8collapsePiS_)
        /*0014*/ 	.word	0x00000000


	//----- nvinfo : EIATTR_MIN_STACK_SIZE
	.align		4
.L_3:
        /*0018*/ 	.byte	0x04, 0x12
        /*001a*/ 	.short	(.L_5 - .L_4)
	.align		4
.L_4:
        /*001c*/ 	.word	index@(_Z8collapsePiS_)
        /*0020*/ 	.word	0x00000000
.L_5:


//--------------------- .nv.compat                --------------------------
	.section	.nv.compat,"",@"SHT_CUDA_COMPAT_INFO"
	.align	4
        /*0000*/ 	.byte	0x02, 0x09, 0x00, 0x00, 0x02, 0x02, 0x01, 0x00, 0x02, 0x05, 0x05, 0x00, 0x03, 0x07, 0x01, 0x01
        /*0010*/ 	.byte	0x02, 0x03, 0x00, 0x00, 0x02, 0x06, 0x01, 0x00, 0x04, 0x0b, 0x08, 0x00, 0x09, 0x00, 0x00, 0x00
        /*0020*/ 	.byte	0x00, 0x00, 0x00, 0x00


//--------------------- .nv.info._Z8collapsePiS_  --------------------------
	.section	.nv.info._Z8collapsePiS_,"",@"SHT_CUDA_INFO"
	.sectionflags	@""
	.align	4


	//----- nvinfo : EIATTR_CUDA_API_VERSION
	.align		4
        /*0000*/ 	.byte	0x04, 0x37
        /*0002*/ 	.short	(.L_7 - .L_6)
.L_6:
        /*0004*/ 	.word	0x00000082


	//----- nvinfo : EIATTR_KPARAM_INFO
	.align		4
.L_7:
        /*0008*/ 	.byte	0x04, 0x17
        /*000a*/ 	.short	(.L_9 - .L_8)
.L_8:
        /*000c*/ 	.word	0x00000000
        /*0010*/ 	.short	0x0001
        /*0012*/ 	.short	0x0008
        /*0014*/ 	.byte	0x00, 0xf5, 0x21, 0x00


	//----- nvinfo : EIATTR_KPARAM_INFO
	.align		4
.L_9:
        /*0018*/ 	.byte	0x04, 0x17
        /*001a*/ 	.short	(.L_11 - .L_10)
.L_10:
        /*001c*/ 	.word	0x00000000
        /*0020*/ 	.short	0x0000
        /*0022*/ 	.short	0x0000
        /*0024*/ 	.byte	0x00, 0xf5, 0x21, 0x00


	//----- nvinfo : EIATTR_SPARSE_MMA_MASK
	.align		4
.L_11:
        /*0028*/ 	.byte	0x03, 0x50
        /*002a*/ 	.short	0x0000


	//----- nvinfo : EIATTR_MAXREG_COUNT
	.align		4
        /*002c*/ 	.byte	0x03, 0x1b
        /*002e*/ 	.short	0x00ff


	//----- nvinfo : EIATTR_MERCURY_ISA_VERSION
	.align		4
        /*0030*/ 	.byte	0x03, 0x5f
        /*0032*/ 	.short	0x0101


	//----- nvinfo : EIATTR_VRC_CTA_INIT_COUNT
	.align		4
        /*0034*/ 	.byte	0x02, 0x4a
	.zero		1
	.zero		1


	//----- nvinfo : EIATTR_EXIT_INSTR_OFFSETS
	.align		4
        /*0038*/ 	.byte	0x04, 0x1c
        /*003a*/ 	.short	(.L_13 - .L_12)


	//   ....[0]....
.L_12:
        /*003c*/ 	.word	0x000000f0


	//----- nvinfo : EIATTR_CBANK_PARAM_SIZE
	.align		4
.L_13:
        /*0040*/ 	.byte	0x03, 0x19
        /*0042*/ 	.short	0x0010


	//----- nvinfo : EIATTR_PARAM_CBANK
	.align		4
        /*0044*/ 	.byte	0x04, 0x0a
        /*0046*/ 	.short	(.L_15 - .L_14)
	.align		4
.L_14:
        /*0048*/ 	.word	index@(.nv.constant0._Z8collapsePiS_)
        /*004c*/ 	.short	0x0380
        /*004e*/ 	.short	0x0010


	//----- nvinfo : EIATTR_SW_WAR
	.align		4
.L_15:
        /*0050*/ 	.byte	0x04, 0x36
        /*0052*/ 	.short	(.L_17 - .L_16)
.L_16:
        /*0054*/ 	.word	0x00000008
.L_17:


//--------------------- .nv.callgraph             --------------------------
	.section	.nv.callgraph,"",@"SHT_CUDA_CALLGRAPH"
	.align	4
	.sectionentsize	8
	.align		4
        /*0000*/ 	.word	0x00000000
	.align		4
        /*0004*/ 	.word	0xffffffff
	.align		4
        /*0008*/ 	.word	0x00000000
	.align		4
        /*000c*/ 	.word	0xfffffffe
	.align		4
        /*0010*/ 	.word	0x00000000
	.align		4
        /*0014*/ 	.word	0xfffffffd
	.align		4
        /*0018*/ 	.word	0x00000000
	.align		4
        /*001c*/ 	.word	0xfffffffc


//--------------------- .text._Z8collapsePiS_     --------------------------
	.section	.text._Z8collapsePiS_,"ax",@progbits
	.align	128
        .global         _Z8collapsePiS_
        .type           _Z8collapsePiS_,@function
        .size           _Z8collapsePiS_,(.L_x_1 - _Z8collapsePiS_)
        .other          _Z8collapsePiS_,@"STO_CUDA_ENTRY STV_DEFAULT"
_Z8collapsePiS_:
.text._Z8collapsePiS_:
[----:B------:R-:W-:Y:S01]  /*0000*/  LDC R1, c[0x0][0x37c] ;  /* 0x0000df00ff017b82 */ /* 0x000fe20000000800 */
[----:B------:R-:W0:Y:S07]  /*0010*/  S2R R11, SR_CTAID.X ;  /* 0x00000000000b7919 */ /* 0x000e2e0000002500 */
[----:B------:R-:W1:Y:S01]  /*0020*/  LDC.64 R2, c[0x0][0x380] ;  /* 0x0000e000ff027b82 */ /* 0x000e620000000a00 */
[----:B------:R-:W2:Y:S01]  /*0030*/  LDCU.64 UR4, c[0x0][0x358] ;  /* 0x00006b00ff0477ac */ /* 0x000ea20008000a00 */
[----:B0-----:R-:W-:-:S05]  /*0040*/  SHF.L.U32 R5, R11, 0x2, RZ ;  /* 0x000000020b057819 */ /* 0x001fca00000006ff */
[----:B-1----:R-:W-:Y:S02]  /*0050*/  IMAD.WIDE.U32 R2, R5, 0x4, R2 ;  /* 0x0000000405027825 */ /* 0x002fe400078e0002 */
[----:B------:R-:W0:Y:S03]  /*0060*/  LDC.64 R4, c[0x0][0x388] ;  /* 0x0000e200ff047b82 */ /* 0x000e260000000a00 */
[----:B--2---:R-:W2:Y:S04]  /*0070*/  LDG.E R0, desc[UR4][R2.64] ;  /* 0x0000000402007981 */ /* 0x004ea8000c1e1900 */
[----:B------:R-:W2:Y:S04]  /*0080*/  LDG.E R7, desc[UR4][R2.64+0x4] ;  /* 0x0000040402077981 */ /* 0x000ea8000c1e1900 */
[----:B------:R-:W2:Y:S04]  /*0090*/  LDG.E R6, desc[UR4][R2.64+0x8] ;  /* 0x0000080402067981 */ /* 0x000ea8000c1e1900 */
[----:B------:R-:W3:Y:S01]  /*00a0*/  LDG.E R9, desc[UR4][R2.64+0xc] ;  /* 0x00000c0402097981 */ /* 0x000ee2000c1e1900 */
[----:B0-----:R-:W-:Y:S01]  /*00b0*/  IMAD.WIDE.U32 R4, R11, 0x4, R4 ;  /* 0x000000040b047825 */ /* 0x001fe200078e0004 */
[----:B--2---:R-:W-:-:S04]  /*00c0*/  IADD3 R0, PT, PT, R6, R7, R0 ;  /* 0x0000000706007210 */ /* 0x004fc80007ffe000 */
[----:B---3--:R-:W-:-:S05]  /*00d0*/  IADD3 R9, PT, PT, R0, R9, RZ ;  /* 0x0000000900097210 */ /* 0x008fca0007ffe0ff */
[----:B------:R-:W-:Y:S01]  /*00e0*/  STG.E desc[UR4][R4.64], R9 ;  /* 0x0000000904007986 */ /* 0x000fe2000c101904 */
[----:B------:R-:W-:Y:S05]  /*00f0*/  EXIT ;  /* 0x000000000000794d */ /* 0x000fea0003800000 */
.L_x_0:
[----:B------:R-:W-:-:S00]  /*0100*/  BRA `(.L_x_0) ;  /* 0xfffffffc00fc7947 */ /* 0x000fc0000383ffff */
[----:B------:R-:W-:-:S00]  /*0110*/  NOP ;  /* 0x0000000000007918 */ /* 0x000fc00000000000 */
        /* <DEDUP_REMOVED lines=14> */
.L_x_1:


//--------------------- .nv.shared.reserved.0     --------------------------
	.section	.nv.shared.reserved.0,"aw",@nobits
	.weak		__nv_reservedSMEM_offset_0_alias
	.size		__nv_reservedSMEM_offset_0_alias, 0, 64
	.other		__nv_reservedSMEM_offset_0_alias,@"STO_CUDA_RESERVED_SHARED STV_DEFAULT"
__nv_reservedSMEM_offset_0_alias:
	.zero		0
	.zero		64


//--------------------- .nv.constant0._Z8collapsePiS_ --------------------------
	.section	.nv.constant0._Z8collapsePiS_,"a",@progbits
	.sectionflags	@""
	.align	4
.nv.constant0._Z8collapsePiS_:
	.zero		912


//--------------------- SYMBOLS --------------------------

	.type		.nv.reservedSmem.offset0,@object
	.size		.nv.reservedSmem.offset0,0x4
